//
// Generated by NVIDIA NVVM Compiler
//
// Compiler Build ID: CL-36424714
// Cuda compilation tools, release 13.0, V13.0.88
// Based on NVVM 20.0.0
//

.version 9.0
.target sm_100
.address_size 64

	// .globl	_Z23Replace_Matrix_ElementsPii

.visible .entry _Z23Replace_Matrix_ElementsPii(
	.param .u64 .ptr .align 1 _Z23Replace_Matrix_ElementsPii_param_0,
	.param .u32 _Z23Replace_Matrix_ElementsPii_param_1
)
{
	.reg .pred 	%p<9>;
	.reg .b32 	%r<32>;
	.reg .b64 	%rd<5>;

	ld.param.u64 	%rd3, [_Z23Replace_Matrix_ElementsPii_param_0];
	ld.param.u32 	%r18, [_Z23Replace_Matrix_ElementsPii_param_1];
	setp.lt.s32 	%p1, %r18, 1;
	@%p1 bra 	$L__BB0_10;
	mov.u32 	%r1, %tid.x;
	mul.lo.s32 	%r2, %r18, %r1;
	and.b32  	%r3, %r1, 3;
	and.b32  	%r20, %r1, 1020;
	neg.s32 	%r4, %r20;
	cvta.to.global.u64 	%rd1, %rd3;
	mov.b32 	%r26, 0;
$L__BB0_2:
	setp.eq.s32 	%p2, %r1, 0;
	add.s32 	%r21, %r26, %r2;
	mul.wide.u32 	%rd4, %r21, 4;
	add.s64 	%rd2, %rd1, %rd4;
	ld.global.u32 	%r6, [%rd2];
	mov.u32 	%r31, %r6;
	@%p2 bra 	$L__BB0_9;
	setp.lt.u32 	%p3, %r1, 4;
	mov.u32 	%r31, %r6;
	@%p3 bra 	$L__BB0_6;
	mul.lo.s32 	%r23, %r6, %r6;
	mul.lo.s32 	%r7, %r23, %r23;
	mov.u32 	%r27, %r4;
	mov.u32 	%r31, %r6;
$L__BB0_5:
	mul.lo.s32 	%r31, %r31, %r7;
	add.s32 	%r27, %r27, 4;
	setp.ne.s32 	%p4, %r27, 0;
	@%p4 bra 	$L__BB0_5;
$L__BB0_6:
	setp.eq.s32 	%p5, %r3, 0;
	@%p5 bra 	$L__BB0_9;
	setp.eq.s32 	%p6, %r3, 1;
	mul.lo.s32 	%r31, %r31, %r6;
	@%p6 bra 	$L__BB0_9;
	setp.eq.s32 	%p7, %r3, 2;
	mul.lo.s32 	%r24, %r31, %r6;
	selp.b32 	%r25, 1, %r6, %p7;
	mul.lo.s32 	%r31, %r24, %r25;
$L__BB0_9:
	st.global.u32 	[%rd2], %r31;
	add.s32 	%r26, %r26, 1;
	setp.ne.s32 	%p8, %r26, %r18;
	@%p8 bra 	$L__BB0_2;
$L__BB0_10:
	ret;

}


// ===== COMPILED SASS (sm_100) =====

	.target	sm_100

	.elftype	@"ET_EXEC"


//--------------------- .note.nv.tkinfo           --------------------------
	.section	.note.nv.tkinfo,"",@"SHT_NOTE"
	.sectionflags	@"SHF_NOTE_NV_TKINFO"
	.tkinfo
        /*0018*/ 	.word	0x00000002
        /*0030*/ 	.string	""
        /*0030*/ 	.string	"ptxas"
        /*0030*/ 	.string	"Cuda compilation tools, release 13.0, V13.0.88"
        /*0030*/ 	.string	"Build cuda_13.0.r13.0/compiler.36424714_0"
        /*0030*/ 	.string	"-arch sm_100 -m 64 "



//--------------------- .note.nv.cuinfo           --------------------------
	.section	.note.nv.cuinfo,"",@"SHT_NOTE"
	.sectionflags	@"SHF_NOTE_NV_CUINFO"
        /*0018*/ 	.short	0x0002
        /*001a*/ 	.short	0x0064
        /*001c*/ 	.short	0x0082
	.zero		2


//--------------------- .nv.info                  --------------------------
	.section	.nv.info,"",@"SHT_CUDA_INFO"
	.align	4


	//----- nvinfo : EIATTR_REGCOUNT
	.align		4
        /*0000*/ 	.byte	0x04, 0x2f
        /*0002*/ 	.short	(.L_1 - .L_0)
	.align		4
.L_0:
        /*0004*/ 	.word	index@(_Z23Replace_Matrix_ElementsPii)
        /*0008*/ 	.word	0x0000000f


	//----- nvinfo : EIATTR_FRAME_SIZE
	.align		4
.L_1:
        /*000c*/ 	.byte	0x04, 0x11
        /*000e*/ 	.short	(.L_3 - .L_2)
	.align		4
.L_2:
        /*0010*/ 	.word	index@(_Z23Replace_Matrix_ElementsPii)
        /*0014*/ 	.word	0x00000000


	//----- nvinfo : EIATTR_MIN_STACK_SIZE
	.align		4
.L_3:
        /*0018*/ 	.byte	0x04, 0x12
        /*001a*/ 	.short	(.L_5 - .L_4)
	.align		4
.L_4:
        /*001c*/ 	.word	index@(_Z23Replace_Matrix_ElementsPii)
        /*0020*/ 	.word	0x00000000
.L_5:


//--------------------- .nv.compat                --------------------------
	.section	.nv.compat,"",@"SHT_CUDA_COMPAT_INFO"
	.align	4
        /*0000*/ 	.byte	0x02, 0x09, 0x00, 0x00, 0x02, 0x02, 0x01, 0x00, 0x02, 0x05, 0x05, 0x00, 0x03, 0x07, 0x01, 0x01
        /*0010*/ 	.byte	0x02, 0x03, 0x00, 0x00, 0x02, 0x06, 0x01, 0x00, 0x04, 0x0b, 0x08, 0x00, 0x09, 0x00, 0x00, 0x00
        /*0020*/ 	.byte	0x00, 0x00, 0x00, 0x00


//--------------------- .nv.info._Z23Replace_Matrix_ElementsPii --------------------------
	.section	.nv.info._Z23Replace_Matrix_ElementsPii,"",@"SHT_CUDA_INFO"
	.sectionflags	@""
	.align	4


	//----- nvinfo : EIATTR_CUDA_API_VERSION
	.align		4
        /*0000*/ 	.byte	0x04, 0x37
        /*0002*/ 	.short	(.L_7 - .L_6)
.L_6:
        /*0004*/ 	.word	0x00000082


	//----- nvinfo : EIATTR_KPARAM_INFO
	.align		4
.L_7:
        /*0008*/ 	.byte	0x04, 0x17
        /*000a*/ 	.short	(.L_9 - .L_8)
.L_8:
        /*000c*/ 	.word	0x00000000
        /*0010*/ 	.short	0x0001
        /*0012*/ 	.short	0x0008
        /*0014*/ 	.byte	0x00, 0xf0, 0x11, 0x00


	//----- nvinfo : EIATTR_KPARAM_INFO
	.align		4
.L_9:
        /*0018*/ 	.byte	0x04, 0x17
        /*001a*/ 	.short	(.L_11 - .L_10)
.L_10:
        /*001c*/ 	.word	0x00000000
        /*0020*/ 	.short	0x0000
        /*0022*/ 	.short	0x0000
        /*0024*/ 	.byte	0x00, 0xf5, 0x21, 0x00


	//----- nvinfo : EIATTR_SPARSE_MMA_MASK
	.align		4
.L_11:
        /*0028*/ 	.byte	0x03, 0x50
        /*002a*/ 	.short	0x0000


	//----- nvinfo : EIATTR_MAXREG_COUNT
	.align		4
        /*002c*/ 	.byte	0x03, 0x1b
        /*002e*/ 	.short	0x00ff


	//----- nvinfo : EIATTR_MERCURY_ISA_VERSION
	.align		4
        /*0030*/ 	.byte	0x03, 0x5f
        /*0032*/ 	.short	0x0101


	//----- nvinfo : EIATTR_VRC_CTA_INIT_COUNT
	.align		4
        /*0034*/ 	.byte	0x02, 0x4a
	.zero		1
	.zero		1


	//----- nvinfo : EIATTR_EXIT_INSTR_OFFSETS
	.align		4
        /*0038*/ 	.byte	0x04, 0x1c
        /*003a*/ 	.short	(.L_13 - .L_12)


	//   ....[0]....
.L_12:
        /*003c*/ 	.word	0x00000030


	//   ....[1]....
        /*0040*/ 	.word	0x00000450


	//----- nvinfo : EIATTR_CRS_STACK_SIZE
	.align		4
.L_13:
        /*0044*/ 	.byte	0x04, 0x1e
        /*0046*/ 	.short	(.L_15 - .L_14)
.L_14:
        /*0048*/ 	.word	0x00000000


	//----- nvinfo : EIATTR_CBANK_PARAM_SIZE
	.align		4
.L_15:
        /*004c*/ 	.byte	0x03, 0x19
        /*004e*/ 	.short	0x000c


	//----- nvinfo : EIATTR_PARAM_CBANK
	.align		4
        /*0050*/ 	.byte	0x04, 0x0a
        /*0052*/ 	.short	(.L_17 - .L_16)
	.align		4
.L_16:
        /*0054*/ 	.word	index@(.nv.constant0._Z23Replace_Matrix_ElementsPii)
        /*0058*/ 	.short	0x0380
        /*005a*/ 	.short	0x000c


	//----- nvinfo : EIATTR_SW_WAR
	.align		4
.L_17:
        /*005c*/ 	.byte	0x04, 0x36
        /*005e*/ 	.short	(.L_19 - .L_18)
.L_18:
        /*0060*/ 	.word	0x00000008
.L_19:


//--------------------- .nv.callgraph             --------------------------
	.section	.nv.callgraph,"",@"SHT_CUDA_CALLGRAPH"
	.align	4
	.sectionentsize	8
	.align		4
        /*0000*/ 	.word	0x00000000
	.align		4
        /*0004*/ 	.word	0xffffffff
	.align		4
        /*0008*/ 	.word	0x00000000
	.align		4
        /*000c*/ 	.word	0xfffffffe
	.align		4
        /*0010*/ 	.word	0x00000000
	.align		4
        /*0014*/ 	.word	0xfffffffd
	.align		4
        /*0018*/ 	.word	0x00000000
	.align		4
        /*001c*/ 	.word	0xfffffffc


//--------------------- .text._Z23Replace_Matrix_ElementsPii --------------------------
	.section	.text._Z23Replace_Matrix_ElementsPii,"ax",@progbits
	.align	128
        .global         _Z23Replace_Matrix_ElementsPii
        .type           _Z23Replace_Matrix_ElementsPii,@function
        .size           _Z23Replace_Matrix_ElementsPii,(.L_x_10 - _Z23Replace_Matrix_ElementsPii)
        .other          _Z23Replace_Matrix_ElementsPii,@"STO_CUDA_ENTRY STV_DEFAULT"
_Z23Replace_Matrix_ElementsPii:
.text._Z23Replace_Matrix_ElementsPii:
[----:B------:R-:W-:Y:S08]  /*0000*/  LDC R1, c[0x0][0x37c] ;  /* 0x0000df00ff017b82 */ /* 0x000ff00000000800 */
[----:B------:R-:W0:Y:S02]  /*0010*/  LDC R0, c[0x0][0x388] ;  /* 0x0000e200ff007b82 */ /* 0x000e240000000800 */
[----:B0-----:R-:W-:-:S13]  /*0020*/  ISETP.GE.AND P0, PT, R0, 0x1, PT ;  /* 0x000000010000780c */ /* 0x001fda0003f06270 */
[----:B------:R-:W-:Y:S05]  /*0030*/  @!P0 EXIT ;  /* 0x000000000000894d */ /* 0x000fea0003800000 */
[----:B------:R-:W0:Y:S01]  /*0040*/  S2R R6, SR_TID.X ;  /* 0x0000000000067919 */ /* 0x000e220000002100 */
[----:B------:R-:W1:Y:S01]  /*0050*/  LDCU.64 UR6, c[0x0][0x358] ;  /* 0x00006b00ff0677ac */ /* 0x000e620008000a00 */
[----:B------:R-:W-:Y:S01]  /*0060*/  UMOV UR4, URZ ;  /* 0x000000ff00047c82 */ /* 0x000fe20008000000 */
[C---:B0-----:R-:W-:Y:S02]  /*0070*/  LOP3.LUT R12, R6.reuse, 0x3fc, RZ, 0xc0, !PT ;  /* 0x000003fc060c7812 */ /* 0x041fe400078ec0ff */
[----:B------:R-:W-:-:S03]  /*0080*/  LOP3.LUT R11, R6, 0x3, RZ, 0xc0, !PT ;  /* 0x00000003060b7812 */ /* 0x000fc600078ec0ff */
[----:B-1----:R-:W-:-:S07]  /*0090*/  IMAD.MOV R7, RZ, RZ, -R12 ;  /* 0x000000ffff077224 */ /* 0x002fce00078e0a0c */
.L_x_8:
[----:B0-----:R-:W0:Y:S08]  /*00a0*/  LDC R9, c[0x0][0x388] ;  /* 0x0000e200ff097b82 */ /* 0x001e300000000800 */
[----:B------:R-:W1:Y:S01]  /*00b0*/  LDC.64 R2, c[0x0][0x380] ;  /* 0x0000e000ff027b82 */ /* 0x000e620000000a00 */
[----:B0-----:R-:W-:-:S04]  /*00c0*/  IMAD R5, R6, R9, UR4 ;  /* 0x0000000406057e24 */ /* 0x001fc8000f8e0209 */
[----:B-1----:R-:W-:-:S05]  /*00d0*/  IMAD.WIDE.U32 R2, R5, 0x4, R2 ;  /* 0x0000000405027825 */ /* 0x002fca00078e0002 */
[----:B------:R-:W2:Y:S01]  /*00e0*/  LDG.E R8, desc[UR6][R2.64] ;  /* 0x0000000602087981 */ /* 0x000ea2000c1e1900 */
[----:B------:R-:W-:Y:S01]  /*00f0*/  ISETP.NE.AND P0, PT, R6, RZ, PT ;  /* 0x000000ff0600720c */ /* 0x000fe20003f05270 */
[----:B------:R-:W-:Y:S01]  /*0100*/  UIADD3 UR4, UPT, UPT, UR4, 0x1, URZ ;  /* 0x0000000104047890 */ /* 0x000fe2000fffe0ff */
[----:B------:R-:W-:Y:S05]  /*0110*/  BSSY.RECONVERGENT B0, `(.L_x_0) ;  /* 0x0000031000007945 */ /* 0x000fea0003800200 */
[----:B------:R-:W-:Y:S01]  /*0120*/  ISETP.NE.AND P1, PT, R9, UR4, PT ;  /* 0x0000000409007c0c */ /* 0x000fe2000bf25270 */
[----:B--2---:R-:W-:-:S05]  /*0130*/  IMAD.MOV.U32 R5, RZ, RZ, R8 ;  /* 0x000000ffff057224 */ /* 0x004fca00078e0008 */
[----:B------:R-:W-:Y:S07]  /*0140*/  @!P0 BRA `(.L_x_1) ;  /* 0x0000000000b48947 */ /* 0x000fee0003800000 */
[----:B------:R-:W-:Y:S01]  /*0150*/  ISETP.GE.U32.AND P0, PT, R6, 0x4, PT ;  /* 0x000000040600780c */ /* 0x000fe20003f06070 */
[----:B------:R-:W-:Y:S01]  /*0160*/  BSSY.RECONVERGENT B1, `(.L_x_2) ;  /* 0x0000023000017945 */ /* 0x000fe20003800200 */
[----:B------:R-:W-:-:S11]  /*0170*/  MOV R5, R8 ;  /* 0x0000000800057202 */ /* 0x000fd60000000f00 */
[----:B------:R-:W-:Y:S05]  /*0180*/  @!P0 BRA `(.L_x_3) ;  /* 0x0000000000808947 */ /* 0x000fea0003800000 */
[----:B------:R-:W-:Y:S01]  /*0190*/  IMAD.MOV R0, RZ, RZ, -R12 ;  /* 0x000000ffff007224 */ /* 0x000fe200078e0a0c */
[----:B------:R-:W-:Y:S01]  /*01a0*/  MOV R5, R8 ;  /* 0x0000000800057202 */ /* 0x000fe20000000f00 */
[----:B------:R-:W-:-:S03]  /*01b0*/  IMAD.MOV.U32 R4, RZ, RZ, R7 ;  /* 0x000000ffff047224 */ /* 0x000fc600078e0007 */
[----:B------:R-:W-:Y:S01]  /*01c0*/  ISETP.GE.AND P0, PT, R0, RZ, PT ;  /* 0x000000ff0000720c */ /* 0x000fe20003f06270 */
[----:B------:R-:W-:-:S04]  /*01d0*/  IMAD R0, R8, R8, RZ ;  /* 0x0000000808007224 */ /* 0x000fc800078e02ff */
[----:B------:R-:W-:-:S08]  /*01e0*/  IMAD R10, R0, R0, RZ ;  /* 0x00000000000a7224 */ /* 0x000fd000078e02ff */
[----:B------:R-:W-:Y:S05]  /*01f0*/  @P0 BRA `(.L_x_4) ;  /* 0x0000000000540947 */ /* 0x000fea0003800000 */
[----:B------:R-:W-:Y:S01]  /*0200*/  IMAD.MOV R0, RZ, RZ, -R4 ;  /* 0x000000ffff007224 */ /* 0x000fe200078e0a04 */
[----:B------:R-:W-:Y:S01]  /*0210*/  BSSY.RECONVERGENT B2, `(.L_x_5) ;  /* 0x000000b000027945 */ /* 0x000fe20003800200 */
[----:B------:R-:W-:-:S03]  /*0220*/  PLOP3.LUT P0, PT, PT, PT, PT, 0x80, 0x8 ;  /* 0x000000000008781c */ /* 0x000fc60003f0f070 */
[----:B------:R-:W-:-:S13]  /*0230*/  ISETP.GT.AND P2, PT, R0, 0xc, PT ;  /* 0x0000000c0000780c */ /* 0x000fda0003f44270 */
[----:B------:R-:W-:Y:S05]  /*0240*/  @!P2 BRA `(.L_x_6) ;  /* 0x00000000001ca947 */ /* 0x000fea0003800000 */
[----:B------:R-:W-:Y:S01]  /*0250*/  PLOP3.LUT P0, PT, PT, PT, PT, 0x8, 0x80 ;  /* 0x000000000080781c */ /* 0x000fe20003f0e170 */
[----:B------:R-:W-:-:S12]  /*0260*/  IMAD R0, R10, R10, RZ ;  /* 0x0000000a0a007224 */ /* 0x000fd800078e02ff */
.L_x_7:
[----:B------:R-:W-:Y:S02]  /*0270*/  VIADD R4, R4, 0x10 ;  /* 0x0000001004047836 */ /* 0x000fe40000000000 */
[----:B------:R-:W-:-:S03]  /*0280*/  IMAD R5, R5, R0, RZ ;  /* 0x0000000005057224 */ /* 0x000fc600078e02ff */
[----:B------:R-:W-:Y:S01]  /*0290*/  ISETP.GE.AND P2, PT, R4, -0xc, PT ;  /* 0xfffffff40400780c */ /* 0x000fe20003f46270 */
[----:B------:R-:W-:-:S12]  /*02a0*/  IMAD R5, R5, R0, RZ ;  /* 0x0000000005057224 */ /* 0x000fd800078e02ff */
[----:B------:R-:W-:Y:S05]  /*02b0*/  @!P2 BRA `(.L_x_7) ;  /* 0xfffffffc00eca947 */ /* 0x000fea000383ffff */
.L_x_6:
[----:B------:R-:W-:Y:S05]  /*02c0*/  BSYNC.RECONVERGENT B2 ;  /* 0x0000000000027941 */ /* 0x000fea0003800200 */
.L_x_5:
[----:B------:R-:W-:-:S04]  /*02d0*/  IADD3 R0, PT, PT, -R4, RZ, RZ ;  /* 0x000000ff04007210 */ /* 0x000fc80007ffe1ff */
[----:B------:R-:W-:-:S13]  /*02e0*/  ISETP.GT.AND P2, PT, R0, 0x4, PT ;  /* 0x000000040000780c */ /* 0x000fda0003f44270 */
[----:B------:R-:W-:Y:S01]  /*02f0*/  @P2 VIADD R4, R4, 0x8 ;  /* 0x0000000804042836 */ /* 0x000fe20000000000 */
[----:B------:R-:W-:Y:S01]  /*0300*/  @P2 PLOP3.LUT P0, PT, PT, PT, PT, 0x8, 0x80 ;  /* 0x000000000080281c */ /* 0x000fe20003f0e170 */
[----:B------:R-:W-:-:S03]  /*0310*/  @P2 IMAD R0, R5, R10, RZ ;  /* 0x0000000a05002224 */ /* 0x000fc600078e02ff */
[----:B------:R-:W-:Y:S01]  /*0320*/  ISETP.NE.OR P0, PT, R4, RZ, P0 ;  /* 0x000000ff0400720c */ /* 0x000fe20000705670 */
[----:B------:R-:W-:-:S12]  /*0330*/  @P2 IMAD R5, R10, R0, RZ ;  /* 0x000000000a052224 */ /* 0x000fd800078e02ff */
[----:B------:R-:W-:Y:S05]  /*0340*/  @!P0 BRA `(.L_x_3) ;  /* 0x0000000000108947 */ /* 0x000fea0003800000 */
.L_x_4:
[----:B------:R-:W-:Y:S01]  /*0350*/  IADD3 R4, PT, PT, R4, 0x4, RZ ;  /* 0x0000000404047810 */ /* 0x000fe20007ffe0ff */
[----:B------:R-:W-:-:S03]  /*0360*/  IMAD R5, R10, R5, RZ ;  /* 0x000000050a057224 */ /* 0x000fc600078e02ff */
[----:B------:R-:W-:-:S13]  /*0370*/  ISETP.NE.AND P0, PT, R4, RZ, PT ;  /* 0x000000ff0400720c */ /* 0x000fda0003f05270 */
[----:B------:R-:W-:Y:S05]  /*0380*/  @P0 BRA `(.L_x_4) ;  /* 0xfffffffc00f00947 */ /* 0x000fea000383ffff */
.L_x_3:
[----:B------:R-:W-:Y:S05]  /*0390*/  BSYNC.RECONVERGENT B1 ;  /* 0x0000000000017941 */ /* 0x000fea0003800200 */
.L_x_2:
[----:B------:R-:W-:-:S13]  /*03a0*/  ISETP.NE.AND P0, PT, R11, RZ, PT ;  /* 0x000000ff0b00720c */ /* 0x000fda0003f05270 */
[----:B------:R-:W-:Y:S05]  /*03b0*/  @!P0 BRA `(.L_x_1) ;  /* 0x0000000000188947 */ /* 0x000fea0003800000 */
[----:B------:R-:W-:Y:S01]  /*03c0*/  ISETP.NE.AND P0, PT, R11, 0x1, PT ;  /* 0x000000010b00780c */ /* 0x000fe20003f05270 */
[----:B------:R-:W-:-:S12]  /*03d0*/  IMAD R5, R8, R5, RZ ;  /* 0x0000000508057224 */ /* 0x000fd800078e02ff */
[----:B------:R-:W-:Y:S01]  /*03e0*/  @P0 ISETP.NE.AND P2, PT, R11, 0x2, PT ;  /* 0x000000020b00080c */ /* 0x000fe20003f45270 */
[----:B------:R-:W-:-:S03]  /*03f0*/  @P0 IMAD R9, R8, R5, RZ ;  /* 0x0000000508090224 */ /* 0x000fc600078e02ff */
[----:B------:R-:W-:-:S05]  /*0400*/  @P0 SEL R0, R8, 0x1, P2 ;  /* 0x0000000108000807 */ /* 0x000fca0001000000 */
[----:B------:R-:W-:-:S07]  /*0410*/  @P0 IMAD R5, R9, R0, RZ ;  /* 0x0000000009050224 */ /* 0x000fce00078e02ff */
.L_x_1:
[----:B------:R-:W-:Y:S05]  /*0420*/  BSYNC.RECONVERGENT B0 ;  /* 0x0000000000007941 */ /* 0x000fea0003800200 */
.L_x_0:
[----:B------:R0:W-:Y:S01]  /*0430*/  STG.E desc[UR6][R2.64], R5 ;  /* 0x0000000502007986 */ /* 0x0001e2000c101906 */
[----:B------:R-:W-:Y:S05]  /*0440*/  @P1 BRA `(.L_x_8) ;  /* 0xfffffffc00141947 */ /* 0x000fea000383ffff */
[----:B------:R-:W-:Y:S05]  /*0450*/  EXIT ;  /* 0x000000000000794d */ /* 0x000fea0003800000 */
.L_x_9:
[----:B------:R-:W-:-:S00]  /*0460*/  BRA `(.L_x_9) ;  /* 0xfffffffc00fc7947 */ /* 0x000fc0000383ffff */
[----:B------:R-:W-:-:S00]  /*0470*/  NOP ;  /* 0x0000000000007918 */ /* 0x000fc00000000000 */
        /* <DEDUP_REMOVED lines=8> */
.L_x_10:


//--------------------- .nv.shared.reserved.0     --------------------------
	.section	.nv.shared.reserved.0,"aw",@nobits
	.weak		__nv_reservedSMEM_offset_0_alias
	.size		__nv_reservedSMEM_offset_0_alias, 0, 64
	.other		__nv_reservedSMEM_offset_0_alias,@"STO_CUDA_RESERVED_SHARED STV_DEFAULT"
__nv_reservedSMEM_offset_0_alias:
	.zero		0
	.zero		64


//--------------------- .nv.constant0._Z23Replace_Matrix_ElementsPii --------------------------
	.section	.nv.constant0._Z23Replace_Matrix_ElementsPii,"a",@progbits
	.sectionflags	@""
	.align	4
.nv.constant0._Z23Replace_Matrix_ElementsPii:
	.zero		908


//--------------------- SYMBOLS --------------------------

	.type		.nv.reservedSmem.offset0,@object
	.size		.nv.reservedSmem.offset0,0x4
